	.headerflags	@"EF_CUDA_TEXMODE_UNIFIED EF_CUDA_64BIT_ADDRESS EF_CUDA_SM86 EF_CUDA_VIRTUAL_SM(EF_CUDA_SM86)"
	.elftype	@"ET_EXEC"


//--------------------- .nv.info                  --------------------------
	.section	.nv.info,"",@"SHT_CUDA_INFO"
	.align	4


	//----- nvinfo : EIATTR_REGCOUNT
	.align		4
        /*0000*/ 	.byte	0x04, 0x2f
        /*0002*/ 	.short	(.L_1 - .L_0)
	.align		4
.L_0:
        /*0004*/ 	.word	index@(triton_poi_fused_add_mul_18)
        /*0008*/ 	.word	0x00000028


	//----- nvinfo : EIATTR_MIN_STACK_SIZE
	.align		4
.L_1:
        /*000c*/ 	.byte	0x04, 0x12
        /*000e*/ 	.short	(.L_3 - .L_2)
	.align		4
.L_2:
        /*0010*/ 	.word	index@(triton_poi_fused_add_mul_18)
        /*0014*/ 	.word	0x00000000


	//----- nvinfo : EIATTR_FRAME_SIZE
	.align		4
.L_3:
        /*0018*/ 	.byte	0x04, 0x11
        /*001a*/ 	.short	(.L_5 - .L_4)
	.align		4
.L_4:
        /*001c*/ 	.word	index@(triton_poi_fused_add_mul_18)
        /*0020*/ 	.word	0x00000000


	//----- nvinfo : EIATTR_MIN_STACK_SIZE
	.align		4
.L_5:
        /*0024*/ 	.byte	0x04, 0x12
        /*0026*/ 	.short	(.L_7 - .L_6)
	.align		4
.L_6:
        /*0028*/ 	.word	index@(triton_poi_fused_add_mul_18)
        /*002c*/ 	.word	0x00000000
.L_7:


//--------------------- .nv.info.triton_poi_fused_add_mul_18 --------------------------
	.section	.nv.info.triton_poi_fused_add_mul_18,"",@"SHT_CUDA_INFO"
	.sectionflags	@""
	.align	4


	//----- nvinfo : EIATTR_CUDA_API_VERSION
	.align		4
        /*0000*/ 	.byte	0x04, 0x37
        /*0002*/ 	.short	(.L_9 - .L_8)
.L_8:
        /*0004*/ 	.word	0x0000007c


	//----- nvinfo : EIATTR_SW2861232_WAR
	.align		4
.L_9:
        /*0008*/ 	.byte	0x01, 0x35
	.zero		2


	//----- nvinfo : EIATTR_PARAM_CBANK
	.align		4
        /*000c*/ 	.byte	0x04, 0x0a
        /*000e*/ 	.short	(.L_11 - .L_10)
	.align		4
.L_10:
        /*0010*/ 	.word	index@(.nv.constant0.triton_poi_fused_add_mul_18)
        /*0014*/ 	.short	0x0160
        /*0016*/ 	.short	0x0050


	//----- nvinfo : EIATTR_CBANK_PARAM_SIZE
	.align		4
.L_11:
        /*0018*/ 	.byte	0x03, 0x19
        /*001a*/ 	.short	0x0050


	//----- nvinfo : EIATTR_KPARAM_INFO
	.align		4
        /*001c*/ 	.byte	0x04, 0x17
        /*001e*/ 	.short	(.L_13 - .L_12)
.L_12:
        /*0020*/ 	.word	0x00000000
        /*0024*/ 	.short	0x0009
        /*0026*/ 	.short	0x0048
        /*0028*/ 	.byte	0x00, 0xf4, 0x21, 0x00


	//----- nvinfo : EIATTR_KPARAM_INFO
	.align		4
.L_13:
        /*002c*/ 	.byte	0x04, 0x17
        /*002e*/ 	.short	(.L_15 - .L_14)
.L_14:
        /*0030*/ 	.word	0x00000000
        /*0034*/ 	.short	0x0008
        /*0036*/ 	.short	0x0040
        /*0038*/ 	.byte	0x00, 0xf0, 0x11, 0x00


	//----- nvinfo : EIATTR_KPARAM_INFO
	.align		4
.L_15:
        /*003c*/ 	.byte	0x04, 0x17
        /*003e*/ 	.short	(.L_17 - .L_16)
.L_16:
        /*0040*/ 	.word	0x00000000
        /*0044*/ 	.short	0x0007
        /*0046*/ 	.short	0x0038
        /*0048*/ 	.byte	0x00, 0xf4, 0x21, 0x00


	//----- nvinfo : EIATTR_KPARAM_INFO
	.align		4
.L_17:
        /*004c*/ 	.byte	0x04, 0x17
        /*004e*/ 	.short	(.L_19 - .L_18)
.L_18:
        /*0050*/ 	.word	0x00000000
        /*0054*/ 	.short	0x0006
        /*0056*/ 	.short	0x0030
        /*0058*/ 	.byte	0x00, 0xf4, 0x21, 0x00


	//----- nvinfo : EIATTR_KPARAM_INFO
	.align		4
.L_19:
        /*005c*/ 	.byte	0x04, 0x17
        /*005e*/ 	.short	(.L_21 - .L_20)
.L_20:
        /*0060*/ 	.word	0x00000000
        /*0064*/ 	.short	0x0005
        /*0066*/ 	.short	0x0028
        /*0068*/ 	.byte	0x00, 0xf4, 0x21, 0x00


	//----- nvinfo : EIATTR_KPARAM_INFO
	.align		4
.L_21:
        /*006c*/ 	.byte	0x04, 0x17
        /*006e*/ 	.short	(.L_23 - .L_22)
.L_22:
        /*0070*/ 	.word	0x00000000
        /*0074*/ 	.short	0x0004
        /*0076*/ 	.short	0x0020
        /*0078*/ 	.byte	0x00, 0xf4, 0x21, 0x00


	//----- nvinfo : EIATTR_KPARAM_INFO
	.align		4
.L_23:
        /*007c*/ 	.byte	0x04, 0x17
        /*007e*/ 	.short	(.L_25 - .L_24)
.L_24:
        /*0080*/ 	.word	0x00000000
        /*0084*/ 	.short	0x0003
        /*0086*/ 	.short	0x0018
        /*0088*/ 	.byte	0x00, 0xf4, 0x21, 0x00


	//----- nvinfo : EIATTR_KPARAM_INFO
	.align		4
.L_25:
        /*008c*/ 	.byte	0x04, 0x17
        /*008e*/ 	.short	(.L_27 - .L_26)
.L_26:
        /*0090*/ 	.word	0x00000000
        /*0094*/ 	.short	0x0002
        /*0096*/ 	.short	0x0010
        /*0098*/ 	.byte	0x00, 0xf4, 0x21, 0x00


	//----- nvinfo : EIATTR_KPARAM_INFO
	.align		4
.L_27:
        /*009c*/ 	.byte	0x04, 0x17
        /*009e*/ 	.short	(.L_29 - .L_28)
.L_28:
        /*00a0*/ 	.word	0x00000000
        /*00a4*/ 	.short	0x0001
        /*00a6*/ 	.short	0x0008
        /*00a8*/ 	.byte	0x00, 0xf4, 0x21, 0x00


	//----- nvinfo : EIATTR_KPARAM_INFO
	.align		4
.L_29:
        /*00ac*/ 	.byte	0x04, 0x17
        /*00ae*/ 	.short	(.L_31 - .L_30)
.L_30:
        /*00b0*/ 	.word	0x00000000
        /*00b4*/ 	.short	0x0000
        /*00b6*/ 	.short	0x0000
        /*00b8*/ 	.byte	0x00, 0xf4, 0x21, 0x00


	//----- nvinfo : EIATTR_MAXREG_COUNT
	.align		4
.L_31:
        /*00bc*/ 	.byte	0x03, 0x1b
        /*00be*/ 	.short	0x00ff


	//----- nvinfo : EIATTR_EXIT_INSTR_OFFSETS
	.align		4
        /*00c0*/ 	.byte	0x04, 0x1c
        /*00c2*/ 	.short	(.L_33 - .L_32)


	//   ....[0]....
.L_32:
        /*00c4*/ 	.word	0x00000a10


	//----- nvinfo : EIATTR_REQNTID
	.align		4
.L_33:
        /*00c8*/ 	.byte	0x04, 0x10
        /*00ca*/ 	.short	(.L_35 - .L_34)
.L_34:
        /*00cc*/ 	.word	0x00000080
        /*00d0*/ 	.word	0x00000001
        /*00d4*/ 	.word	0x00000001
.L_35:


//--------------------- .nv.callgraph             --------------------------
	.section	.nv.callgraph,"",@"SHT_CUDA_CALLGRAPH"
	.align	4
	.sectionentsize	8
	.align		4
        /*0000*/ 	.word	0x00000000
	.align		4
        /*0004*/ 	.word	0xffffffff
	.align		4
        /*0008*/ 	.word	0x00000000
	.align		4
        /*000c*/ 	.word	0xfffffffe
	.align		4
        /*0010*/ 	.word	0x00000000
	.align		4
        /*0014*/ 	.word	0xfffffffd
	.align		4
        /*0018*/ 	.word	0x00000000
	.align		4
        /*001c*/ 	.word	0xfffffffc


//--------------------- .nv.rel.action            --------------------------
	.section	.nv.rel.action,"",@"SHT_CUDA_RELOCINFO"
	.align	8
	.sectionentsize	8
        /*0000*/ 	.byte	0x73, 0x00, 0x00, 0x00, 0x00, 0x00, 0x00, 0x00, 0x00, 0x00, 0x00, 0x11, 0x25, 0x00, 0x05, 0x36


//--------------------- .nv.constant0.triton_poi_fused_add_mul_18 --------------------------
	.section	.nv.constant0.triton_poi_fused_add_mul_18,"a",@progbits
	.sectionflags	@""
	.align	4
.nv.constant0.triton_poi_fused_add_mul_18:
	.zero		432


//--------------------- .text.triton_poi_fused_add_mul_18 --------------------------
	.section	.text.triton_poi_fused_add_mul_18,"ax",@progbits
	.sectioninfo	@"SHI_REGISTERS=40"
	.align	128
        .global         triton_poi_fused_add_mul_18
        .type           triton_poi_fused_add_mul_18,@function
        .size           triton_poi_fused_add_mul_18,(.L_x_1 - triton_poi_fused_add_mul_18)
        .other          triton_poi_fused_add_mul_18,@"STO_CUDA_ENTRY STV_DEFAULT"
triton_poi_fused_add_mul_18:
.text.triton_poi_fused_add_mul_18:
[----:B------:R-:W-:Y:S02]  /*0000*/  IMAD.MOV.U32 R1, RZ, RZ, c[0x0][0x28] ;  /* 0x00000a00ff017624 */ /* 0x000fe400078e00ff */
[----:B------:R-:W0:Y:S01]  /*0010*/  S2R R0, SR_TID.X ;  /* 0x0000000000007919 */ /* 0x000e220000002100 */
[----:B------:R-:W-:Y:S01]  /*0020*/  IMAD.MOV.U32 R2, RZ, RZ, 0x2 ;  /* 0x00000002ff027424 */ /* 0x000fe200078e00ff */
[----:B------:R-:W-:Y:S02]  /*0030*/  ULDC.64 UR4, c[0x0][0x118] ;  /* 0x0000460000047ab9 */ /* 0x000fe40000000a00 */
[----:B------:R-:W1:Y:S01]  /*0040*/  S2R R31, SR_CTAID.X ;  /* 0x00000000001f7919 */ /* 0x000e620000002500 */
[----:B0-----:R-:W-:-:S05]  /*0050*/  IMAD.SHL.U32 R0, R0, 0x8, RZ ;  /* 0x0000000800007824 */ /* 0x001fca00078e00ff */
[----:B------:R-:W-:-:S04]  /*0060*/  LOP3.LUT R0, R0, 0x3f8, RZ, 0xc0, !PT ;  /* 0x000003f800007812 */ /* 0x000fc800078ec0ff */
[----:B-1----:R-:W-:-:S05]  /*0070*/  LEA R31, R31, R0, 0xa ;  /* 0x000000001f1f7211 */ /* 0x002fca00078e50ff */
[----:B------:R-:W-:-:S05]  /*0080*/  IMAD.HI R0, R31, 0x2aaaaaab, RZ ;  /* 0x2aaaaaab1f007827 */ /* 0x000fca00078e02ff */
[----:B------:R-:W-:-:S04]  /*0090*/  SHF.R.U32.HI R3, RZ, 0x1f, R0 ;  /* 0x0000001fff037819 */ /* 0x000fc80000011600 */
[----:B------:R-:W-:-:S05]  /*00a0*/  LEA.HI.SX32 R3, R0, R3, 0x17 ;  /* 0x0000000300037211 */ /* 0x000fca00078fbaff */
[----:B------:R-:W-:-:S06]  /*00b0*/  IMAD.WIDE R4, R3, R2, c[0x0][0x180] ;  /* 0x0000600003047625 */ /* 0x000fcc00078e0202 */
[----:B------:R-:W2:Y:S01]  /*00c0*/  LDG.E.EL.U16 R4, [R4.64] ;  /* 0x0000000404047981 */ /* 0x000ea2000c2e1500 */
[----:B------:R-:W-:-:S05]  /*00d0*/  IMAD.WIDE R6, R3, R2, c[0x0][0x188] ;  /* 0x0000620003067625 */ /* 0x000fca00078e0202 */
[----:B------:R0:W3:Y:S01]  /*00e0*/  LDG.E.EL.U16 R0, [R6.64] ;  /* 0x0000000406007981 */ /* 0x0000e2000c2e1500 */
[----:B------:R-:W-:Y:S02]  /*00f0*/  IMAD.MOV.U32 R32, RZ, RZ, 0x4 ;  /* 0x00000004ff207424 */ /* 0x000fe400078e00ff */
[----:B------:R-:W-:Y:S02]  /*0100*/  IMAD R3, R3, -0xc00, R31 ;  /* 0xfffff40003037824 */ /* 0x000fe400078e021f */
[----:B------:R-:W-:-:S04]  /*0110*/  IMAD.WIDE R28, R31, R32, c[0x0][0x178] ;  /* 0x00005e001f1c7625 */ /* 0x000fc800078e0220 */
[CC--:B------:R-:W-:Y:S01]  /*0120*/  IMAD.WIDE R12, R3.reuse, R2.reuse, c[0x0][0x190] ;  /* 0x00006400030c7625 */ /* 0x0c0fe200078e0202 */
[----:B------:R-:W4:Y:S03]  /*0130*/  LDG.E.128 R8, [R28.64] ;  /* 0x000000041c087981 */ /* 0x000f26000c1e1d00 */
[C---:B------:R-:W-:Y:S02]  /*0140*/  IMAD.WIDE R16, R3.reuse, R2, c[0x0][0x198] ;  /* 0x0000660003107625 */ /* 0x040fe400078e0202 */
[----:B------:R-:W5:Y:S04]  /*0150*/  LDG.E.EL.128 R12, [R12.64] ;  /* 0x000000040c0c7981 */ /* 0x000f68000c2e1d00 */
[----:B------:R-:W4:Y:S01]  /*0160*/  LDG.E.EL.128 R16, [R16.64] ;  /* 0x0000000410107981 */ /* 0x000f22000c2e1d00 */
[----:B------:R-:W-:-:S05]  /*0170*/  IADD3 R3, R3, 0x3c00, RZ ;  /* 0x00003c0003037810 */ /* 0x000fca0007ffe0ff */
[----:B------:R-:W-:Y:S01]  /*0180*/  IMAD.WIDE.U32 R20, R3, R32, c[0x0][0x168] ;  /* 0x00005a0003147625 */ /* 0x000fe200078e0020 */
[----:B--2---:R-:W-:-:S04]  /*0190*/  SHF.L.U32 R5, R4, 0x10, RZ ;  /* 0x0000001004057819 */ /* 0x004fc800000006ff */
[----:B------:R-:W-:-:S04]  /*01a0*/  FSETP.GE.AND P0, PT, R5, RZ, PT ;  /* 0x000000ff0500720b */ /* 0x000fc80003f06000 */
[----:B0-----:R-:W-:Y:S01]  /*01b0*/  SEL R6, R4, RZ, !P0 ;  /* 0x000000ff04067207 */ /* 0x001fe20004000000 */
[----:B---3--:R-:W-:-:S04]  /*01c0*/  IMAD.U32 R7, R0, 0x10000, RZ ;  /* 0x0001000000077824 */ /* 0x008fc800078e00ff */
[----:B------:R-:W-:Y:S01]  /*01d0*/  IMAD.U32 R6, R6, 0x10000, RZ ;  /* 0x0001000006067824 */ /* 0x000fe200078e00ff */
[----:B------:R-:W-:Y:S02]  /*01e0*/  FSETP.GTU.AND P2, PT, R7, RZ, PT ;  /* 0x000000ff0700720b */ /* 0x000fe40003f4c000 */
[----:B------:R-:W-:Y:S01]  /*01f0*/  FSETP.GE.AND P0, PT, R5, RZ, PT ;  /* 0x000000ff0500720b */ /* 0x000fe20003f06000 */
[----:B------:R-:W-:Y:S01]  /*0200*/  FADD R6, RZ, -R6 ;  /* 0x80000006ff067221 */ /* 0x000fe20000000000 */
[----:B------:R-:W-:Y:S02]  /*0210*/  SEL R5, R0, RZ, P2 ;  /* 0x000000ff00057207 */ /* 0x000fe40001000000 */
[----:B------:R-:W-:Y:S02]  /*0220*/  SEL R4, R4, RZ, !P0 ;  /* 0x000000ff04047207 */ /* 0x000fe40004000000 */
[----:B------:R-:W-:Y:S01]  /*0230*/  FSETP.NAN.AND P1, PT, R6, R6, PT ;  /* 0x000000060600720b */ /* 0x000fe20003f28000 */
[----:B------:R-:W-:Y:S01]  /*0240*/  IMAD.U32 R5, R5, 0x10000, RZ ;  /* 0x0001000005057824 */ /* 0x000fe200078e00ff */
[----:B------:R-:W-:-:S02]  /*0250*/  SHF.L.U32 R4, R4, 0x10, RZ ;  /* 0x0000001004047819 */ /* 0x000fc400000006ff */
[----:B------:R-:W-:Y:S02]  /*0260*/  FSETP.GTU.AND P0, PT, R7, RZ, PT ;  /* 0x000000ff0700720b */ /* 0x000fe40003f0c000 */
[----:B------:R-:W-:Y:S01]  /*0270*/  FSETP.GT.AND P2, PT, R6, R5, PT ;  /* 0x000000050600720b */ /* 0x000fe20003f44000 */
[----:B------:R-:W-:Y:S01]  /*0280*/  FADD R36, RZ, -R4 ;  /* 0x80000004ff247221 */ /* 0x000fe20000000000 */
[----:B------:R-:W-:-:S05]  /*0290*/  SEL R0, R0, RZ, P0 ;  /* 0x000000ff00007207 */ /* 0x000fca0000000000 */
[----:B------:R-:W-:Y:S02]  /*02a0*/  @!P1 FSEL R6, R6, R5, P2 ;  /* 0x0000000506069208 */ /* 0x000fe40001000000 */
[----:B------:R-:W-:Y:S02]  /*02b0*/  FSETP.NAN.AND P1, PT, R36, R36, PT ;  /* 0x000000242400720b */ /* 0x000fe40003f28000 */
[----:B------:R-:W-:Y:S01]  /*02c0*/  SHF.L.U32 R23, R0, 0x10, RZ ;  /* 0x0000001000177819 */ /* 0x000fe200000006ff */
[----:B------:R-:W-:-:S03]  /*02d0*/  FMUL R0, R6, 0.0078740157186985015869 ;  /* 0x3c01020406007820 */ /* 0x000fc60000400000 */
[----:B------:R-:W-:Y:S02]  /*02e0*/  FSETP.GT.AND P2, PT, R36, R23, PT ;  /* 0x000000172400720b */ /* 0x000fe40003f44000 */
[----:B------:R-:W-:-:S05]  /*02f0*/  FSETP.GT.AND P0, PT, R0, 9.9999997473787516356e-06, PT ;  /* 0x3727c5ac0000780b */ /* 0x000fca0003f04000 */
[----:B------:R-:W-:Y:S01]  /*0300*/  @!P1 FSEL R36, R36, R23, P2 ;  /* 0x0000001724249208 */ /* 0x000fe20001000000 */
[----:B------:R-:W-:Y:S01]  /*0310*/  IMAD.WIDE.U32 R4, R3, R2, c[0x0][0x170] ;  /* 0x00005c0003047625 */ /* 0x000fe200078e0002 */
[----:B------:R-:W-:Y:S01]  /*0320*/  FSETP.NAN.AND P2, PT, R0, R0, PT ;  /* 0x000000000000720b */ /* 0x000fe20003f48000 */
[----:B------:R-:W2:Y:S02]  /*0330*/  LDG.E.EL.128 R20, [R20.64] ;  /* 0x0000000414147981 */ /* 0x000ea4000c2e1d00 */
[----:B------:R-:W-:Y:S01]  /*0340*/  FMUL R36, R36, 0.0078740157186985015869 ;  /* 0x3c01020424247820 */ /* 0x000fe20000400000 */
[----:B----4-:R-:W-:Y:S01]  /*0350*/  I2FP.F32.S32 R33, R9 ;  /* 0x0000000900217245 */ /* 0x010fe20000201400 */
[----:B------:R-:W3:Y:S03]  /*0360*/  LDG.E.EL.128 R4, [R4.64] ;  /* 0x0000000404047981 */ /* 0x000ee6000c2e1d00 */
[----:B------:R-:W-:-:S02]  /*0370*/  FSETP.GT.AND P1, PT, R36, 9.9999997473787516356e-06, PT ;  /* 0x3727c5ac2400780b */ /* 0x000fc40003f24000 */
[----:B------:R-:W-:Y:S02]  /*0380*/  @!P0 FSEL R0, R0, 9.9999997473787516356e-06, P2 ;  /* 0x3727c5ac00008808 */ /* 0x000fe40001000000 */
[----:B-----5:R-:W-:Y:S02]  /*0390*/  PRMT R9, R12, 0x7632, R9 ;  /* 0x000076320c097816 */ /* 0x020fe40000000009 */
[----:B------:R-:W-:Y:S01]  /*03a0*/  PRMT R30, R16, 0x7632, R30 ;  /* 0x00007632101e7816 */ /* 0x000fe2000000001e */
[----:B------:R-:W-:Y:S01]  /*03b0*/  IMAD.WIDE R2, R31, R2, c[0x0][0x160] ;  /* 0x000058001f027625 */ /* 0x000fe200078e0202 */
[----:B------:R-:W-:Y:S02]  /*03c0*/  FMUL R33, R33, R0 ;  /* 0x0000000021217220 */ /* 0x000fe40000400000 */
[----:B------:R-:W-:Y:S01]  /*03d0*/  SHF.L.U32 R30, R30, 0x10, RZ ;  /* 0x000000101e1e7819 */ /* 0x000fe200000006ff */
[----:B------:R-:W-:Y:S01]  /*03e0*/  IMAD.U32 R9, R9, 0x10000, RZ ;  /* 0x0001000009097824 */ /* 0x000fe200078e00ff */
[C---:B------:R-:W-:Y:S01]  /*03f0*/  FSETP.NAN.AND P0, PT, R36.reuse, R36, PT ;  /* 0x000000242400720b */ /* 0x040fe20003f08000 */
[----:B------:R-:W4:Y:S01]  /*0400*/  LDG.E.128 R24, [R2.64] ;  /* 0x0000000402187981 */ /* 0x000f22000c1e1d00 */
[----:B------:R-:W-:Y:S01]  /*0410*/  I2FP.F32.S32 R35, R8 ;  /* 0x0000000800237245 */ /* 0x000fe20000201400 */
[----:B------:R-:W-:Y:S01]  /*0420*/  FFMA R9, R9, R33, R30 ;  /* 0x0000002109097223 */ /* 0x000fe2000000001e */
[----:B------:R-:W-:-:S02]  /*0430*/  @!P1 FSEL R36, R36, 9.9999997473787516356e-06, P0 ;  /* 0x3727c5ac24249808 */ /* 0x000fc40000000000 */
[----:B------:R-:W-:Y:S01]  /*0440*/  IADD3 R33, R31, 0x4, RZ ;  /* 0x000000041f217810 */ /* 0x000fe20007ffe0ff */
[----:B------:R-:W-:Y:S01]  /*0450*/  IMAD.U32 R8, R12, 0x10000, RZ ;  /* 0x000100000c087824 */ /* 0x000fe200078e00ff */
[----:B------:R-:W-:Y:S01]  /*0460*/  SHF.L.U32 R31, R16, 0x10, RZ ;  /* 0x00000010101f7819 */ /* 0x000fe200000006ff */
[----:B------:R-:W-:Y:S02]  /*0470*/  FMUL R35, R35, R36 ;  /* 0x0000002423237220 */ /* 0x000fe40000400000 */
[----:B------:R-:W-:Y:S02]  /*0480*/  IMAD.HI R12, R33, 0x2aaaaaab, RZ ;  /* 0x2aaaaaab210c7827 */ /* 0x000fe400078e02ff */
[----:B------:R-:W-:-:S03]  /*0490*/  FFMA R8, R8, R35, R31 ;  /* 0x0000002308087223 */ /* 0x000fc6000000001f */
[----:B------:R-:W-:-:S04]  /*04a0*/  SHF.R.U32.HI R31, RZ, 0x1f, R12 ;  /* 0x0000001fff1f7819 */ /* 0x000fc8000001160c */
[----:B------:R-:W-:Y:S02]  /*04b0*/  LEA.HI R12, R12, R31, RZ, 0x17 ;  /* 0x0000001f0c0c7211 */ /* 0x000fe400078fb8ff */
[----:B------:R-:W5:Y:S01]  /*04c0*/  LDG.E.128 R28, [R28.64+0x10] ;  /* 0x000010041c1c7981 */ /* 0x000f62000c1e1d00 */
[----:B------:R-:W-:Y:S02]  /*04d0*/  I2FP.F32.S32 R35, R11 ;  /* 0x0000000b00237245 */ /* 0x000fe40000201400 */
[----:B------:R-:W-:Y:S01]  /*04e0*/  IMAD R33, R12, -0xc00, R33 ;  /* 0xfffff4000c217824 */ /* 0x000fe200078e0221 */
[----:B------:R-:W-:Y:S02]  /*04f0*/  PRMT R11, R13, 0x7632, R11 ;  /* 0x000076320d0b7816 */ /* 0x000fe4000000000b */
[----:B------:R-:W-:Y:S01]  /*0500*/  PRMT R12, R17, 0x7632, R12 ;  /* 0x00007632110c7816 */ /* 0x000fe2000000000c */
[----:B------:R-:W-:Y:S01]  /*0510*/  FMUL R35, R0, R35 ;  /* 0x0000002300237220 */ /* 0x000fe20000400000 */
[----:B------:R-:W-:-:S02]  /*0520*/  IMAD.WIDE R32, R33, R32, c[0x0][0x168] ;  /* 0x00005a0021207625 */ /* 0x000fc400078e0220 */
[----:B------:R-:W-:Y:S02]  /*0530*/  SHF.L.U32 R12, R12, 0x10, RZ ;  /* 0x000000100c0c7819 */ /* 0x000fe400000006ff */
[----:B------:R-:W-:-:S04]  /*0540*/  IMAD.U32 R11, R11, 0x10000, RZ ;  /* 0x000100000b0b7824 */ /* 0x000fc800078e00ff */
[----:B------:R-:W-:Y:S02]  /*0550*/  FFMA R11, R11, R35, R12 ;  /* 0x000000230b0b7223 */ /* 0x000fe4000000000c */
[----:B------:R-:W5:Y:S01]  /*0560*/  LDG.E.EL.128 R32, [R32.64+0xf000] ;  /* 0x00f0000420207981 */ /* 0x000f62000c2e1d00 */
[----:B------:R-:W-:Y:S01]  /*0570*/  I2FP.F32.S32 R37, R10 ;  /* 0x0000000a00257245 */ /* 0x000fe20000201400 */
[----:B------:R-:W-:Y:S01]  /*0580*/  IMAD.U32 R10, R13, 0x10000, RZ ;  /* 0x000100000d0a7824 */ /* 0x000fe200078e00ff */
[----:B------:R-:W-:-:S03]  /*0590*/  SHF.L.U32 R17, R17, 0x10, RZ ;  /* 0x0000001011117819 */ /* 0x000fc600000006ff */
[----:B------:R-:W-:-:S04]  /*05a0*/  FMUL R37, R36, R37 ;  /* 0x0000002524257220 */ /* 0x000fc80000400000 */
[----:B------:R-:W-:Y:S01]  /*05b0*/  FFMA R10, R10, R37, R17 ;  /* 0x000000250a0a7223 */ /* 0x000fe20000000011 */
[----:B---3--:R-:W-:-:S04]  /*05c0*/  IMAD.U32 R13, R4, 0x10000, RZ ;  /* 0x00010000040d7824 */ /* 0x008fc800078e00ff */
[----:B--2---:R-:W-:Y:S01]  /*05d0*/  FADD R20, R20, R13 ;  /* 0x0000000d14147221 */ /* 0x004fe20000000000 */
[----:B------:R-:W-:Y:S02]  /*05e0*/  PRMT R4, R4, 0x7632, R4 ;  /* 0x0000763204047816 */ /* 0x000fe40000000004 */
[----:B----4-:R-:W-:-:S05]  /*05f0*/  SHF.L.U32 R13, R24, 0x10, RZ ;  /* 0x00000010180d7819 */ /* 0x010fca00000006ff */
[----:B------:R-:W-:Y:S01]  /*0600*/  FFMA R8, R20, R8, R13 ;  /* 0x0000000814087223 */ /* 0x000fe2000000000d */
[C---:B------:R-:W-:Y:S02]  /*0610*/  SHF.L.U32 R13, R5.reuse, 0x10, RZ ;  /* 0x00000010050d7819 */ /* 0x040fe400000006ff */
[----:B------:R-:W-:Y:S01]  /*0620*/  PRMT R5, R5, 0x7632, R5 ;  /* 0x0000763205057816 */ /* 0x000fe20000000005 */
[----:B------:R-:W-:Y:S01]  /*0630*/  IMAD.U32 R4, R4, 0x10000, RZ ;  /* 0x0001000004047824 */ /* 0x000fe200078e00ff */
[----:B------:R-:W-:Y:S02]  /*0640*/  PRMT R24, R24, 0x7632, R24 ;  /* 0x0000763218187816 */ /* 0x000fe40000000018 */
[----:B------:R-:W-:Y:S01]  /*0650*/  PRMT R12, R25, 0x7632, R12 ;  /* 0x00007632190c7816 */ /* 0x000fe2000000000c */
[----:B------:R-:W-:Y:S01]  /*0660*/  IMAD.U32 R20, R5, 0x10000, RZ ;  /* 0x0001000005147824 */ /* 0x000fe200078e00ff */
[----:B------:R-:W-:Y:S01]  /*0670*/  SHF.L.U32 R16, R25, 0x10, RZ ;  /* 0x0000001019107819 */ /* 0x000fe200000006ff */
[----:B------:R-:W-:-:S02]  /*0680*/  FADD R13, R22, R13 ;  /* 0x0000000d160d7221 */ /* 0x000fc40000000000 */
[----:B------:R-:W-:Y:S01]  /*0690*/  FADD R23, R23, R20 ;  /* 0x0000001417177221 */ /* 0x000fe20000000000 */
[----:B------:R-:W-:Y:S01]  /*06a0*/  SHF.L.U32 R20, R12, 0x10, RZ ;  /* 0x000000100c147819 */ /* 0x000fe200000006ff */
[----:B------:R-:W-:Y:S01]  /*06b0*/  FADD R21, R21, R4 ;  /* 0x0000000415157221 */ /* 0x000fe20000000000 */
[----:B------:R-:W-:Y:S01]  /*06c0*/  IMAD.U32 R24, R24, 0x10000, RZ ;  /* 0x0001000018187824 */ /* 0x000fe200078e00ff */
[----:B------:R-:W-:Y:S01]  /*06d0*/  FFMA R10, R13, R10, R16 ;  /* 0x0000000a0d0a7223 */ /* 0x000fe20000000010 */
[C---:B------:R-:W-:Y:S01]  /*06e0*/  PRMT R12, R18.reuse, 0x7632, R12 ;  /* 0x00007632120c7816 */ /* 0x040fe2000000000c */
[----:B------:R-:W-:Y:S01]  /*06f0*/  IMAD.U32 R13, R18, 0x10000, RZ ;  /* 0x00010000120d7824 */ /* 0x000fe200078e00ff */
[----:B------:R-:W-:Y:S01]  /*0700*/  PRMT R16, R19, 0x7632, R16 ;  /* 0x0000763213107816 */ /* 0x000fe20000000010 */
[----:B------:R-:W-:Y:S01]  /*0710*/  FFMA R9, R21, R9, R24 ;  /* 0x0000000915097223 */ /* 0x000fe20000000018 */
[----:B------:R-:W-:Y:S01]  /*0720*/  SHF.L.U32 R18, R19, 0x10, RZ ;  /* 0x0000001013127819 */ /* 0x000fe200000006ff */
[----:B------:R-:W-:Y:S01]  /*0730*/  FFMA R11, R23, R11, R20 ;  /* 0x0000000b170b7223 */ /* 0x000fe20000000014 */
[----:B-----5:R-:W-:Y:S01]  /*0740*/  I2FP.F32.S32 R29, R29 ;  /* 0x0000001d001d7245 */ /* 0x020fe20000201400 */
[----:B------:R-:W-:Y:S01]  /*0750*/  IMAD.U32 R19, R6, 0x10000, RZ ;  /* 0x0001000006137824 */ /* 0x000fe200078e00ff */
[----:B------:R-:W-:-:S02]  /*0760*/  I2FP.F32.S32 R31, R31 ;  /* 0x0000001f001f7245 */ /* 0x000fc40000201400 */
[----:B------:R-:W-:Y:S02]  /*0770*/  PRMT R5, R15, 0x7632, R5 ;  /* 0x000076320f057816 */ /* 0x000fe40000000005 */
[----:B------:R-:W-:Y:S02]  /*0780*/  PRMT R17, R6, 0x7632, R17 ;  /* 0x0000763206117816 */ /* 0x000fe40000000011 */
[----:B------:R-:W-:Y:S02]  /*0790*/  PRMT R4, R14, 0x7632, R4 ;  /* 0x000076320e047816 */ /* 0x000fe40000000004 */
[----:B------:R-:W-:Y:S02]  /*07a0*/  PRMT R6, R7, 0x7632, R6 ;  /* 0x0000763207067816 */ /* 0x000fe40000000006 */
[----:B------:R-:W-:Y:S02]  /*07b0*/  I2FP.F32.S32 R21, R28 ;  /* 0x0000001c00157245 */ /* 0x000fe40000201400 */
[----:B------:R-:W-:Y:S01]  /*07c0*/  I2FP.F32.S32 R23, R30 ;  /* 0x0000001e00177245 */ /* 0x000fe20000201400 */
[C---:B------:R-:W-:Y:S01]  /*07d0*/  FMUL R24, R0.reuse, R29 ;  /* 0x0000001d00187220 */ /* 0x040fe20000400000 */
[----:B------:R-:W-:Y:S01]  /*07e0*/  FMUL R22, R0, R31 ;  /* 0x0000001f00167220 */ /* 0x000fe20000400000 */
[----:B------:R-:W-:Y:S01]  /*07f0*/  SHF.L.U32 R14, R14, 0x10, RZ ;  /* 0x000000100e0e7819 */ /* 0x000fe200000006ff */
[----:B------:R-:W-:Y:S01]  /*0800*/  IMAD.U32 R5, R5, 0x10000, RZ ;  /* 0x0001000005057824 */ /* 0x000fe200078e00ff */
[----:B------:R-:W-:Y:S01]  /*0810*/  SHF.L.U32 R7, R7, 0x10, RZ ;  /* 0x0000001007077819 */ /* 0x000fe200000006ff */
[----:B------:R-:W-:Y:S01]  /*0820*/  IMAD.U32 R16, R16, 0x10000, RZ ;  /* 0x0001000010107824 */ /* 0x000fe200078e00ff */
[----:B------:R-:W-:Y:S01]  /*0830*/  PRMT R0, R26, 0x7632, R0 ;  /* 0x000076321a007816 */ /* 0x000fe20000000000 */
[----:B------:R-:W-:Y:S01]  /*0840*/  IMAD.U32 R15, R15, 0x10000, RZ ;  /* 0x000100000f0f7824 */ /* 0x000fe200078e00ff */
[----:B------:R-:W-:Y:S01]  /*0850*/  PRMT R20, R27, 0x7632, R20 ;  /* 0x000076321b147816 */ /* 0x000fe20000000014 */
[----:B------:R-:W-:Y:S01]  /*0860*/  FMUL R21, R36, R21 ;  /* 0x0000001524157220 */ /* 0x000fe20000400000 */
[----:B------:R-:W-:Y:S01]  /*0870*/  SHF.L.U32 R25, R4, 0x10, RZ ;  /* 0x0000001004197819 */ /* 0x000fe200000006ff */
[----:B------:R-:W-:Y:S01]  /*0880*/  FMUL R23, R36, R23 ;  /* 0x0000001724177220 */ /* 0x000fe20000400000 */
[----:B------:R-:W-:Y:S01]  /*0890*/  SHF.L.U32 R12, R12, 0x10, RZ ;  /* 0x000000100c0c7819 */ /* 0x000fe200000006ff */
[----:B------:R-:W-:Y:S01]  /*08a0*/  IMAD.U32 R4, R17, 0x10000, RZ ;  /* 0x0001000011047824 */ /* 0x000fe200078e00ff */
[----:B------:R-:W-:Y:S01]  /*08b0*/  SHF.L.U32 R6, R6, 0x10, RZ ;  /* 0x0000001006067819 */ /* 0x000fe200000006ff */
[----:B------:R-:W-:Y:S01]  /*08c0*/  FFMA R16, R5, R22, R16 ;  /* 0x0000001605107223 */ /* 0x000fe20000000010 */
[----:B------:R-:W-:Y:S01]  /*08d0*/  SHF.L.U32 R27, R27, 0x10, RZ ;  /* 0x000000101b1b7819 */ /* 0x000fe200000006ff */
[----:B------:R-:W-:Y:S01]  /*08e0*/  IMAD.U32 R26, R26, 0x10000, RZ ;  /* 0x000100001a1a7824 */ /* 0x000fe200078e00ff */
[----:B------:R-:W-:Y:S01]  /*08f0*/  SHF.L.U32 R20, R20, 0x10, RZ ;  /* 0x0000001014147819 */ /* 0x000fe200000006ff */
[----:B------:R-:W-:Y:S01]  /*0900*/  FFMA R24, R25, R24, R12 ;  /* 0x0000001819187223 */ /* 0x000fe2000000000c */
[----:B------:R-:W-:Y:S01]  /*0910*/  FFMA R13, R14, R21, R13 ;  /* 0x000000150e0d7223 */ /* 0x000fe2000000000d */
[----:B------:R-:W-:Y:S01]  /*0920*/  FFMA R15, R15, R23, R18 ;  /* 0x000000170f0f7223 */ /* 0x000fe20000000012 */
[----:B------:R-:W-:Y:S01]  /*0930*/  FADD R19, R32, R19 ;  /* 0x0000001320137221 */ /* 0x000fe20000000000 */
[----:B------:R-:W-:Y:S01]  /*0940*/  FADD R34, R34, R7 ;  /* 0x0000000722227221 */ /* 0x000fe20000000000 */
[----:B------:R-:W-:Y:S01]  /*0950*/  IMAD.U32 R5, R0, 0x10000, RZ ;  /* 0x0001000000057824 */ /* 0x000fe200078e00ff */
[----:B------:R-:W-:Y:S01]  /*0960*/  FADD R4, R33, R4 ;  /* 0x0000000421047221 */ /* 0x000fe20000000000 */
[----:B------:R-:W-:Y:S01]  /*0970*/  FADD R35, R35, R6 ;  /* 0x0000000623237221 */ /* 0x000fe20000000000 */
[----:B------:R-:W-:Y:S01]  /*0980*/  FFMA R13, R19, R13, R26 ;  /* 0x0000000d130d7223 */ /* 0x000fe2000000001a */
[----:B------:R-:W-:Y:S01]  /*0990*/  FFMA R15, R34, R15, R27 ;  /* 0x0000000f220f7223 */ /* 0x000fe2000000001b */
[----:B------:R-:W-:Y:S01]  /*09a0*/  FFMA R4, R4, R24, R5 ;  /* 0x0000001804047223 */ /* 0x000fe20000000005 */
[----:B------:R-:W-:Y:S01]  /*09b0*/  FFMA R16, R35, R16, R20 ;  /* 0x0000001023107223 */ /* 0x000fe20000000014 */
[----:B------:R-:W-:-:S02]  /*09c0*/  F2FP.BF16.PACK_AB R8, R9, R8 ;  /* 0x000000080908723e */ /* 0x000fc400000010ff */
[----:B------:R-:W-:Y:S02]  /*09d0*/  F2FP.BF16.PACK_AB R9, R11, R10 ;  /* 0x0000000a0b09723e */ /* 0x000fe400000010ff */
[----:B------:R-:W-:Y:S02]  /*09e0*/  F2FP.BF16.PACK_AB R10, R4, R13 ;  /* 0x0000000d040a723e */ /* 0x000fe400000010ff */
[----:B------:R-:W-:-:S05]  /*09f0*/  F2FP.BF16.PACK_AB R11, R16, R15 ;  /* 0x0000000f100b723e */ /* 0x000fca00000010ff */
[----:B------:R-:W-:Y:S01]  /*0a00*/  STG.E.128 [R2.64], R8 ;  /* 0x0000000802007986 */ /* 0x000fe2000c101d04 */
[----:B------:R-:W-:Y:S05]  /*0a10*/  EXIT ;  /* 0x000000000000794d */ /* 0x000fea0003800000 */
.L_x_0:
[----:B------:R-:W-:-:S00]  /*0a20*/  BRA `(.L_x_0) ;  /* 0xfffffff000007947 */ /* 0x000fc0000383ffff */
[----:B------:R-:W-:-:S00]  /*0a30*/  NOP ;  /* 0x0000000000007918 */ /* 0x000fc00000000000 */
        /* <DEDUP_REMOVED lines=12> */
.L_x_1:
